//
// Generated by NVIDIA NVVM Compiler
//
// Compiler Build ID: CL-36424714
// Cuda compilation tools, release 13.0, V13.0.88
// Based on NVVM 20.0.0
//

.version 9.0
.target sm_100
.address_size 64

	// .globl	_Z17clamp_fp16_kernelPKfffP6__halfi

.visible .entry _Z17clamp_fp16_kernelPKfffP6__halfi(
	.param .u64 .ptr .align 1 _Z17clamp_fp16_kernelPKfffP6__halfi_param_0,
	.param .f32 _Z17clamp_fp16_kernelPKfffP6__halfi_param_1,
	.param .f32 _Z17clamp_fp16_kernelPKfffP6__halfi_param_2,
	.param .u64 .ptr .align 1 _Z17clamp_fp16_kernelPKfffP6__halfi_param_3,
	.param .u32 _Z17clamp_fp16_kernelPKfffP6__halfi_param_4
)
{
	.reg .pred 	%p<2>;
	.reg .b16 	%rs<2>;
	.reg .b32 	%r<6>;
	.reg .b32 	%f<6>;
	.reg .b64 	%rd<9>;

	ld.param.u64 	%rd1, [_Z17clamp_fp16_kernelPKfffP6__halfi_param_0];
	ld.param.f32 	%f1, [_Z17clamp_fp16_kernelPKfffP6__halfi_param_1];
	ld.param.f32 	%f2, [_Z17clamp_fp16_kernelPKfffP6__halfi_param_2];
	ld.param.u64 	%rd2, [_Z17clamp_fp16_kernelPKfffP6__halfi_param_3];
	ld.param.u32 	%r2, [_Z17clamp_fp16_kernelPKfffP6__halfi_param_4];
	mov.u32 	%r3, %ctaid.x;
	mov.u32 	%r4, %ntid.x;
	mov.u32 	%r5, %tid.x;
	mad.lo.s32 	%r1, %r3, %r4, %r5;
	setp.ge.s32 	%p1, %r1, %r2;
	@%p1 bra 	$L__BB0_2;
	cvta.to.global.u64 	%rd3, %rd1;
	cvta.to.global.u64 	%rd4, %rd2;
	mul.wide.s32 	%rd5, %r1, 4;
	add.s64 	%rd6, %rd3, %rd5;
	ld.global.f32 	%f4, [%rd6];
	min.f32 	%f5, %f4, %f2;
	max.f32 	%f3, %f5, %f1;
	// begin inline asm
	{  cvt.rn.f16.f32 %rs1, %f3;}

	// end inline asm
	mul.wide.s32 	%rd7, %r1, 2;
	add.s64 	%rd8, %rd4, %rd7;
	st.global.u16 	[%rd8], %rs1;
$L__BB0_2:
	ret;

}


// ===== COMPILED SASS (sm_100) =====

	.target	sm_100

	.elftype	@"ET_EXEC"


//--------------------- .note.nv.tkinfo           --------------------------
	.section	.note.nv.tkinfo,"",@"SHT_NOTE"
	.sectionflags	@"SHF_NOTE_NV_TKINFO"
	.tkinfo
        /*0018*/ 	.word	0x00000002
        /*0030*/ 	.string	""
        /*0030*/ 	.string	"ptxas"
        /*0030*/ 	.string	"Cuda compilation tools, release 13.0, V13.0.88"
        /*0030*/ 	.string	"Build cuda_13.0.r13.0/compiler.36424714_0"
        /*0030*/ 	.string	"-arch sm_100 -m 64 "



//--------------------- .note.nv.cuinfo           --------------------------
	.section	.note.nv.cuinfo,"",@"SHT_NOTE"
	.sectionflags	@"SHF_NOTE_NV_CUINFO"
        /*0018*/ 	.short	0x0002
        /*001a*/ 	.short	0x0064
        /*001c*/ 	.short	0x0082
	.zero		2


//--------------------- .nv.info                  --------------------------
	.section	.nv.info,"",@"SHT_CUDA_INFO"
	.align	4


	//----- nvinfo : EIATTR_REGCOUNT
	.align		4
        /*0000*/ 	.byte	0x04, 0x2f
        /*0002*/ 	.short	(.L_1 - .L_0)
	.align		4
.L_0:
        /*0004*/ 	.word	index@(_Z17clamp_fp16_kernelPKfffP6__halfi)
        /*0008*/ 	.word	0x0000000a


	//----- nvinfo : EIATTR_FRAME_SIZE
	.align		4
.L_1:
        /*000c*/ 	.byte	0x04, 0x11
        /*000e*/ 	.short	(.L_3 - .L_2)
	.align		4
.L_2:
        /*0010*/ 	.word	index@(_Z17clamp_fp16_kernelPKfffP6__halfi)
        /*0014*/ 	.word	0x00000000


	//----- nvinfo : EIATTR_MIN_STACK_SIZE
	.align		4
.L_3:
        /*0018*/ 	.byte	0x04, 0x12
        /*001a*/ 	.short	(.L_5 - .L_4)
	.align		4
.L_4:
        /*001c*/ 	.word	index@(_Z17clamp_fp16_kernelPKfffP6__halfi)
        /*0020*/ 	.word	0x00000000
.L_5:


//--------------------- .nv.compat                --------------------------
	.section	.nv.compat,"",@"SHT_CUDA_COMPAT_INFO"
	.align	4
        /*0000*/ 	.byte	0x02, 0x09, 0x00, 0x00, 0x02, 0x02, 0x01, 0x00, 0x02, 0x05, 0x05, 0x00, 0x03, 0x07, 0x01, 0x01
        /*0010*/ 	.byte	0x02, 0x03, 0x00, 0x00, 0x02, 0x06, 0x01, 0x00, 0x04, 0x0b, 0x08, 0x00, 0x09, 0x00, 0x00, 0x00
        /*0020*/ 	.byte	0x00, 0x00, 0x00, 0x00


//--------------------- .nv.info._Z17clamp_fp16_kernelPKfffP6__halfi --------------------------
	.section	.nv.info._Z17clamp_fp16_kernelPKfffP6__halfi,"",@"SHT_CUDA_INFO"
	.sectionflags	@""
	.align	4


	//----- nvinfo : EIATTR_CUDA_API_VERSION
	.align		4
        /*0000*/ 	.byte	0x04, 0x37
        /*0002*/ 	.short	(.L_7 - .L_6)
.L_6:
        /*0004*/ 	.word	0x00000082


	//----- nvinfo : EIATTR_KPARAM_INFO
	.align		4
.L_7:
        /*0008*/ 	.byte	0x04, 0x17
        /*000a*/ 	.short	(.L_9 - .L_8)
.L_8:
        /*000c*/ 	.word	0x00000000
        /*0010*/ 	.short	0x0004
        /*0012*/ 	.short	0x0018
        /*0014*/ 	.byte	0x00, 0xf0, 0x11, 0x00


	//----- nvinfo : EIATTR_KPARAM_INFO
	.align		4
.L_9:
        /*0018*/ 	.byte	0x04, 0x17
        /*001a*/ 	.short	(.L_11 - .L_10)
.L_10:
        /*001c*/ 	.word	0x00000000
        /*0020*/ 	.short	0x0003
        /*0022*/ 	.short	0x0010
        /*0024*/ 	.byte	0x00, 0xf5, 0x21, 0x00


	//----- nvinfo : EIATTR_KPARAM_INFO
	.align		4
.L_11:
        /*0028*/ 	.byte	0x04, 0x17
        /*002a*/ 	.short	(.L_13 - .L_12)
.L_12:
        /*002c*/ 	.word	0x00000000
        /*0030*/ 	.short	0x0002
        /*0032*/ 	.short	0x000c
        /*0034*/ 	.byte	0x00, 0xf0, 0x11, 0x00


	//----- nvinfo : EIATTR_KPARAM_INFO
	.align		4
.L_13:
        /*0038*/ 	.byte	0x04, 0x17
        /*003a*/ 	.short	(.L_15 - .L_14)
.L_14:
        /*003c*/ 	.word	0x00000000
        /*0040*/ 	.short	0x0001
        /*0042*/ 	.short	0x0008
        /*0044*/ 	.byte	0x00, 0xf0, 0x11, 0x00


	//----- nvinfo : EIATTR_KPARAM_INFO
	.align		4
.L_15:
        /*0048*/ 	.byte	0x04, 0x17
        /*004a*/ 	.short	(.L_17 - .L_16)
.L_16:
        /*004c*/ 	.word	0x00000000
        /*0050*/ 	.short	0x0000
        /*0052*/ 	.short	0x0000
        /*0054*/ 	.byte	0x00, 0xf5, 0x21, 0x00


	//----- nvinfo : EIATTR_SPARSE_MMA_MASK
	.align		4
.L_17:
        /*0058*/ 	.byte	0x03, 0x50
        /*005a*/ 	.short	0x0000


	//----- nvinfo : EIATTR_MAXREG_COUNT
	.align		4
        /*005c*/ 	.byte	0x03, 0x1b
        /*005e*/ 	.short	0x00ff


	//----- nvinfo : EIATTR_MERCURY_ISA_VERSION
	.align		4
        /*0060*/ 	.byte	0x03, 0x5f
        /*0062*/ 	.short	0x0101


	//----- nvinfo : EIATTR_VRC_CTA_INIT_COUNT
	.align		4
        /*0064*/ 	.byte	0x02, 0x4a
	.zero		1
	.zero		1


	//----- nvinfo : EIATTR_EXIT_INSTR_OFFSETS
	.align		4
        /*0068*/ 	.byte	0x04, 0x1c
        /*006a*/ 	.short	(.L_19 - .L_18)


	//   ....[0]....
.L_18:
        /*006c*/ 	.word	0x00000070


	//   ....[1]....
        /*0070*/ 	.word	0x00000130


	//----- nvinfo : EIATTR_CBANK_PARAM_SIZE
	.align		4
.L_19:
        /*0074*/ 	.byte	0x03, 0x19
        /*0076*/ 	.short	0x001c


	//----- nvinfo : EIATTR_PARAM_CBANK
	.align		4
        /*0078*/ 	.byte	0x04, 0x0a
        /*007a*/ 	.short	(.L_21 - .L_20)
	.align		4
.L_20:
        /*007c*/ 	.word	index@(.nv.constant0._Z17clamp_fp16_kernelPKfffP6__halfi)
        /*0080*/ 	.short	0x0380
        /*0082*/ 	.short	0x001c


	//----- nvinfo : EIATTR_SW_WAR
	.align		4
.L_21:
        /*0084*/ 	.byte	0x04, 0x36
        /*0086*/ 	.short	(.L_23 - .L_22)
.L_22:
        /*0088*/ 	.word	0x00000008
.L_23:


//--------------------- .nv.callgraph             --------------------------
	.section	.nv.callgraph,"",@"SHT_CUDA_CALLGRAPH"
	.align	4
	.sectionentsize	8
	.align		4
        /*0000*/ 	.word	0x00000000
	.align		4
        /*0004*/ 	.word	0xffffffff
	.align		4
        /*0008*/ 	.word	0x00000000
	.align		4
        /*000c*/ 	.word	0xfffffffe
	.align		4
        /*0010*/ 	.word	0x00000000
	.align		4
        /*0014*/ 	.word	0xfffffffd
	.align		4
        /*0018*/ 	.word	0x00000000
	.align		4
        /*001c*/ 	.word	0xfffffffc


//--------------------- .text._Z17clamp_fp16_kernelPKfffP6__halfi --------------------------
	.section	.text._Z17clamp_fp16_kernelPKfffP6__halfi,"ax",@progbits
	.align	128
        .global         _Z17clamp_fp16_kernelPKfffP6__halfi
        .type           _Z17clamp_fp16_kernelPKfffP6__halfi,@function
        .size           _Z17clamp_fp16_kernelPKfffP6__halfi,(.L_x_1 - _Z17clamp_fp16_kernelPKfffP6__halfi)
        .other          _Z17clamp_fp16_kernelPKfffP6__halfi,@"STO_CUDA_ENTRY STV_DEFAULT"
_Z17clamp_fp16_kernelPKfffP6__halfi:
.text._Z17clamp_fp16_kernelPKfffP6__halfi:
[----:B------:R-:W-:Y:S01]  /*0000*/  LDC R1, c[0x0][0x37c] ;  /* 0x0000df00ff017b82 */ /* 0x000fe20000000800 */
[----:B------:R-:W0:Y:S07]  /*0010*/  S2R R0, SR_TID.X ;  /* 0x0000000000007919 */ /* 0x000e2e0000002100 */
[----:B------:R-:W0:Y:S01]  /*0020*/  S2UR UR4, SR_CTAID.X ;  /* 0x00000000000479c3 */ /* 0x000e220000002500 */
[----:B------:R-:W1:Y:S07]  /*0030*/  LDCU UR5, c[0x0][0x398] ;  /* 0x00007300ff0577ac */ /* 0x000e6e0008000800 */
[----:B------:R-:W0:Y:S02]  /*0040*/  LDC R7, c[0x0][0x360] ;  /* 0x0000d800ff077b82 */ /* 0x000e240000000800 */
[----:B0-----:R-:W-:-:S05]  /*0050*/  IMAD R7, R7, UR4, R0 ;  /* 0x0000000407077c24 */ /* 0x001fca000f8e0200 */
[----:B-1----:R-:W-:-:S13]  /*0060*/  ISETP.GE.AND P0, PT, R7, UR5, PT ;  /* 0x0000000507007c0c */ /* 0x002fda000bf06270 */
[----:B------:R-:W-:Y:S05]  /*0070*/  @P0 EXIT ;  /* 0x000000000000094d */ /* 0x000fea0003800000 */
[----:B------:R-:W0:Y:S01]  /*0080*/  LDC.64 R2, c[0x0][0x380] ;  /* 0x0000e000ff027b82 */ /* 0x000e220000000a00 */
[----:B------:R-:W1:Y:S01]  /*0090*/  LDCU.64 UR4, c[0x0][0x358] ;  /* 0x00006b00ff0477ac */ /* 0x000e620008000a00 */
[----:B------:R-:W2:Y:S06]  /*00a0*/  LDCU.64 UR6, c[0x0][0x388] ;  /* 0x00007100ff0677ac */ /* 0x000eac0008000a00 */
[----:B------:R-:W3:Y:S01]  /*00b0*/  LDC.64 R4, c[0x0][0x390] ;  /* 0x0000e400ff047b82 */ /* 0x000ee20000000a00 */
[----:B0-----:R-:W-:-:S06]  /*00c0*/  IMAD.WIDE R2, R7, 0x4, R2 ;  /* 0x0000000407027825 */ /* 0x001fcc00078e0202 */
[----:B-1----:R-:W2:Y:S01]  /*00d0*/  LDG.E R2, desc[UR4][R2.64] ;  /* 0x0000000402027981 */ /* 0x002ea2000c1e1900 */
[----:B---3--:R-:W-:Y:S01]  /*00e0*/  IMAD.WIDE R4, R7, 0x2, R4 ;  /* 0x0000000207047825 */ /* 0x008fe200078e0204 */
[----:B--2---:R-:W-:-:S04]  /*00f0*/  FMNMX R0, R2, UR7, PT ;  /* 0x0000000702007c09 */ /* 0x004fc8000b800000 */
[----:B------:R-:W-:-:S04]  /*0100*/  FMNMX R0, R0, UR6, !PT ;  /* 0x0000000600007c09 */ /* 0x000fc8000f800000 */
[----:B------:R-:W-:-:S05]  /*0110*/  F2FP.F16.F32.PACK_AB R0, RZ, R0 ;  /* 0x00000000ff00723e */ /* 0x000fca00000000ff */
[----:B------:R-:W-:Y:S01]  /*0120*/  STG.E.U16 desc[UR4][R4.64], R0 ;  /* 0x0000000004007986 */ /* 0x000fe2000c101504 */
[----:B------:R-:W-:Y:S05]  /*0130*/  EXIT ;  /* 0x000000000000794d */ /* 0x000fea0003800000 */
.L_x_0:
[----:B------:R-:W-:-:S00]  /*0140*/  BRA `(.L_x_0) ;  /* 0xfffffffc00fc7947 */ /* 0x000fc0000383ffff */
[----:B------:R-:W-:-:S00]  /*0150*/  NOP ;  /* 0x0000000000007918 */ /* 0x000fc00000000000 */
        /* <DEDUP_REMOVED lines=10> */
.L_x_1:


//--------------------- .nv.shared.reserved.0     --------------------------
	.section	.nv.shared.reserved.0,"aw",@nobits
	.weak		__nv_reservedSMEM_offset_0_alias
	.size		__nv_reservedSMEM_offset_0_alias, 0, 64
	.other		__nv_reservedSMEM_offset_0_alias,@"STO_CUDA_RESERVED_SHARED STV_DEFAULT"
__nv_reservedSMEM_offset_0_alias:
	.zero		0
	.zero		64


//--------------------- .nv.constant0._Z17clamp_fp16_kernelPKfffP6__halfi --------------------------
	.section	.nv.constant0._Z17clamp_fp16_kernelPKfffP6__halfi,"a",@progbits
	.sectionflags	@""
	.align	4
.nv.constant0._Z17clamp_fp16_kernelPKfffP6__halfi:
	.zero		924


//--------------------- SYMBOLS --------------------------

	.type		.nv.reservedSmem.offset0,@object
	.size		.nv.reservedSmem.offset0,0x4
